//
// Generated by NVIDIA NVVM Compiler
//
// Compiler Build ID: CL-36424714
// Cuda compilation tools, release 13.0, V13.0.88
// Based on NVVM 20.0.0
//

.version 9.0
.target sm_100
.address_size 64

	// .globl	_Z22block_spmm_1d_half_mmaPKiS0_PK6__halfS3_PS1_S1_S1_
.extern .shared .align 16 .b8 shmem_b[];

.visible .entry _Z22block_spmm_1d_half_mmaPKiS0_PK6__halfS3_PS1_S1_S1_(
	.param .u64 .ptr .align 1 _Z22block_spmm_1d_half_mmaPKiS0_PK6__halfS3_PS1_S1_S1__param_0,
	.param .u64 .ptr .align 1 _Z22block_spmm_1d_half_mmaPKiS0_PK6__halfS3_PS1_S1_S1__param_1,
	.param .u64 .ptr .align 1 _Z22block_spmm_1d_half_mmaPKiS0_PK6__halfS3_PS1_S1_S1__param_2,
	.param .u64 .ptr .align 1 _Z22block_spmm_1d_half_mmaPKiS0_PK6__halfS3_PS1_S1_S1__param_3,
	.param .u64 .ptr .align 1 _Z22block_spmm_1d_half_mmaPKiS0_PK6__halfS3_PS1_S1_S1__param_4,
	.param .align 2 .b8 _Z22block_spmm_1d_half_mmaPKiS0_PK6__halfS3_PS1_S1_S1__param_5[2],
	.param .align 2 .b8 _Z22block_spmm_1d_half_mmaPKiS0_PK6__halfS3_PS1_S1_S1__param_6[2]
)
{
	.local .align 16 .b8 	__local_depot0[64];
	.reg .b64 	%SP;
	.reg .b64 	%SPL;
	.reg .pred 	%p<19>;
	.reg .b32 	%r<333>;
	.reg .b64 	%rd<58>;

	mov.u64 	%SPL, __local_depot0;
	ld.param.u64 	%rd7, [_Z22block_spmm_1d_half_mmaPKiS0_PK6__halfS3_PS1_S1_S1__param_0];
	ld.param.u64 	%rd8, [_Z22block_spmm_1d_half_mmaPKiS0_PK6__halfS3_PS1_S1_S1__param_1];
	ld.param.u64 	%rd9, [_Z22block_spmm_1d_half_mmaPKiS0_PK6__halfS3_PS1_S1_S1__param_2];
	ld.param.u64 	%rd5, [_Z22block_spmm_1d_half_mmaPKiS0_PK6__halfS3_PS1_S1_S1__param_3];
	cvta.to.global.u64 	%rd1, %rd9;
	cvta.to.global.u64 	%rd2, %rd8;
	cvta.to.global.u64 	%rd10, %rd7;
	add.u64 	%rd3, %SPL, 0;
	mov.u32 	%r1, %tid.x;
	shr.u32 	%r2, %r1, 5;
	and.b32  	%r3, %r1, 31;
	shl.b32 	%r119, %r1, 1;
	and.b32  	%r4, %r119, 6;
	shl.b32 	%r120, %r1, 2;
	and.b32  	%r121, %r120, 112;
	or.b32  	%r5, %r121, %r4;
	mul.wide.u32 	%rd12, %r2, 4;
	add.s64 	%rd4, %rd10, %rd12;
	ld.global.u32 	%r6, [%rd4];
	ld.global.u32 	%r7, [%rd4+4];
	setp.lt.s32 	%p1, %r6, %r7;
	@%p1 bra 	$L__BB0_20;
$L__BB0_1:
	shl.b32 	%r151, %r2, 10;
	shl.b32 	%r152, %r1, 4;
	and.b32  	%r153, %r152, 448;
	or.b32  	%r154, %r151, %r153;
	or.b32  	%r155, %r154, %r4;
	cvta.to.global.u64 	%rd35, %rd5;
	mul.wide.u32 	%rd36, %r155, 2;
	add.s64 	%rd37, %rd35, %rd36;
	ld.global.u32 	%r8, [%rd37];
	ld.global.u32 	%r9, [%rd37+16];
	ld.global.u32 	%r10, [%rd37+32];
	ld.global.u32 	%r11, [%rd37+48];
	ld.global.u32 	%r12, [%rd37+64];
	ld.global.u32 	%r13, [%rd37+80];
	ld.global.u32 	%r14, [%rd37+96];
	ld.global.u32 	%r15, [%rd37+112];
	ld.global.u32 	%r16, [%rd37+1024];
	ld.global.u32 	%r17, [%rd37+1040];
	ld.global.u32 	%r18, [%rd37+1056];
	ld.global.u32 	%r19, [%rd37+1072];
	ld.global.u32 	%r20, [%rd37+1088];
	ld.global.u32 	%r21, [%rd37+1104];
	ld.global.u32 	%r22, [%rd37+1120];
	ld.global.u32 	%r23, [%rd37+1136];
	bar.sync 	0;
	shl.b32 	%r156, %r3, 3;
	mov.u32 	%r157, shmem_b;
	add.s32 	%r24, %r157, %r156;
	mov.b32 	%r329, 0;
	mov.u32 	%r330, %r329;
	mov.u32 	%r331, %r329;
	mov.u32 	%r332, %r329;
	mov.u32 	%r320, %r329;
	mov.u32 	%r321, %r329;
	mov.u32 	%r322, %r329;
	mov.u32 	%r323, %r329;
	mov.u32 	%r311, %r329;
	mov.u32 	%r312, %r329;
	mov.u32 	%r313, %r329;
	mov.u32 	%r314, %r329;
	mov.u32 	%r302, %r329;
	mov.u32 	%r303, %r329;
	mov.u32 	%r304, %r329;
	mov.u32 	%r305, %r329;
	mov.u32 	%r296, %r329;
$L__BB0_2:
	mov.u32 	%r158, %tid.x;
	setp.gt.u32 	%p6, %r158, 31;
	@%p6 bra 	$L__BB0_4;
	st.shared.v2.u32 	[%r24], {%r8, %r9};
	st.shared.v2.u32 	[%r24+256], {%r10, %r11};
	st.shared.v2.u32 	[%r24+512], {%r12, %r13};
	st.shared.v2.u32 	[%r24+768], {%r14, %r15};
	st.shared.v2.u32 	[%r24+1024], {%r16, %r17};
	st.shared.v2.u32 	[%r24+1280], {%r18, %r19};
	st.shared.v2.u32 	[%r24+1536], {%r20, %r21};
	st.shared.v2.u32 	[%r24+1792], {%r22, %r23};
$L__BB0_4:
	bar.sync 	0;
	ld.global.u32 	%r301, [%rd4];
	ld.global.u32 	%r159, [%rd4+4];
	setp.ge.s32 	%p7, %r301, %r159;
	@%p7 bra 	$L__BB0_6;
$L__BB0_5:
	mul.wide.s32 	%rd38, %r301, 4;
	add.s64 	%rd39, %rd2, %rd38;
	ld.global.u32 	%r180, [%rd39];
	mul.wide.s32 	%rd40, %r180, 16;
	add.s64 	%rd41, %rd3, %rd40;
	ld.local.v4.u32 	{%r172, %r173, %r174, %r175}, [%rd41];
	shl.b32 	%r181, %r180, 8;
	add.s32 	%r182, %r24, %r181;
	ld.shared.v2.u32 	{%r166, %r167}, [%r182];
	// begin inline asm
	mma.sync.aligned.m16n8k16.row.col.f16.f16.f16.f16 { %r305, %r304 },  { %r172, %r173, %r174, %r175 },  { %r166, %r167 },  { %r305, %r304 };
	// end inline asm
	ld.shared.v2.u32 	{%r176, %r177}, [%r182+1024];
	// begin inline asm
	mma.sync.aligned.m16n8k16.row.col.f16.f16.f16.f16 { %r303, %r302 },  { %r172, %r173, %r174, %r175 },  { %r176, %r177 },  { %r303, %r302 };
	// end inline asm
	add.s32 	%r301, %r301, 1;
	ld.global.u32 	%r183, [%rd4+4];
	setp.lt.s32 	%p8, %r301, %r183;
	@%p8 bra 	$L__BB0_5;
$L__BB0_6:
	mov.u32 	%r184, %tid.x;
	shr.u32 	%r185, %r184, 5;
	setp.ne.s32 	%p9, %r185, 1;
	bar.sync 	0;
	@%p9 bra 	$L__BB0_8;
	st.shared.v2.u32 	[%r24], {%r8, %r9};
	st.shared.v2.u32 	[%r24+256], {%r10, %r11};
	st.shared.v2.u32 	[%r24+512], {%r12, %r13};
	st.shared.v2.u32 	[%r24+768], {%r14, %r15};
	st.shared.v2.u32 	[%r24+1024], {%r16, %r17};
	st.shared.v2.u32 	[%r24+1280], {%r18, %r19};
	st.shared.v2.u32 	[%r24+1536], {%r20, %r21};
	st.shared.v2.u32 	[%r24+1792], {%r22, %r23};
$L__BB0_8:
	bar.sync 	0;
	ld.global.u32 	%r310, [%rd4];
	ld.global.u32 	%r186, [%rd4+4];
	setp.ge.s32 	%p10, %r310, %r186;
	@%p10 bra 	$L__BB0_10;
$L__BB0_9:
	mul.wide.s32 	%rd42, %r310, 4;
	add.s64 	%rd43, %rd2, %rd42;
	ld.global.u32 	%r207, [%rd43];
	mul.wide.s32 	%rd44, %r207, 16;
	add.s64 	%rd45, %rd3, %rd44;
	ld.local.v4.u32 	{%r199, %r200, %r201, %r202}, [%rd45];
	shl.b32 	%r208, %r207, 8;
	add.s32 	%r209, %r24, %r208;
	ld.shared.v2.u32 	{%r193, %r194}, [%r209];
	// begin inline asm
	mma.sync.aligned.m16n8k16.row.col.f16.f16.f16.f16 { %r314, %r313 },  { %r199, %r200, %r201, %r202 },  { %r193, %r194 },  { %r314, %r313 };
	// end inline asm
	ld.shared.v2.u32 	{%r203, %r204}, [%r209+1024];
	// begin inline asm
	mma.sync.aligned.m16n8k16.row.col.f16.f16.f16.f16 { %r312, %r311 },  { %r199, %r200, %r201, %r202 },  { %r203, %r204 },  { %r312, %r311 };
	// end inline asm
	add.s32 	%r310, %r310, 1;
	ld.global.u32 	%r210, [%rd4+4];
	setp.lt.s32 	%p11, %r310, %r210;
	@%p11 bra 	$L__BB0_9;
$L__BB0_10:
	mov.u32 	%r211, %tid.x;
	shr.u32 	%r212, %r211, 5;
	setp.ne.s32 	%p12, %r212, 2;
	bar.sync 	0;
	@%p12 bra 	$L__BB0_12;
	st.shared.v2.u32 	[%r24], {%r8, %r9};
	st.shared.v2.u32 	[%r24+256], {%r10, %r11};
	st.shared.v2.u32 	[%r24+512], {%r12, %r13};
	st.shared.v2.u32 	[%r24+768], {%r14, %r15};
	st.shared.v2.u32 	[%r24+1024], {%r16, %r17};
	st.shared.v2.u32 	[%r24+1280], {%r18, %r19};
	st.shared.v2.u32 	[%r24+1536], {%r20, %r21};
	st.shared.v2.u32 	[%r24+1792], {%r22, %r23};
$L__BB0_12:
	bar.sync 	0;
	ld.global.u32 	%r319, [%rd4];
	ld.global.u32 	%r213, [%rd4+4];
	setp.ge.s32 	%p13, %r319, %r213;
	@%p13 bra 	$L__BB0_14;
$L__BB0_13:
	mul.wide.s32 	%rd46, %r319, 4;
	add.s64 	%rd47, %rd2, %rd46;
	ld.global.u32 	%r234, [%rd47];
	mul.wide.s32 	%rd48, %r234, 16;
	add.s64 	%rd49, %rd3, %rd48;
	ld.local.v4.u32 	{%r226, %r227, %r228, %r229}, [%rd49];
	shl.b32 	%r235, %r234, 8;
	add.s32 	%r236, %r24, %r235;
	ld.shared.v2.u32 	{%r220, %r221}, [%r236];
	// begin inline asm
	mma.sync.aligned.m16n8k16.row.col.f16.f16.f16.f16 { %r323, %r322 },  { %r226, %r227, %r228, %r229 },  { %r220, %r221 },  { %r323, %r322 };
	// end inline asm
	ld.shared.v2.u32 	{%r230, %r231}, [%r236+1024];
	// begin inline asm
	mma.sync.aligned.m16n8k16.row.col.f16.f16.f16.f16 { %r321, %r320 },  { %r226, %r227, %r228, %r229 },  { %r230, %r231 },  { %r321, %r320 };
	// end inline asm
	add.s32 	%r319, %r319, 1;
	ld.global.u32 	%r237, [%rd4+4];
	setp.lt.s32 	%p14, %r319, %r237;
	@%p14 bra 	$L__BB0_13;
$L__BB0_14:
	mov.u32 	%r238, %tid.x;
	shr.u32 	%r239, %r238, 5;
	setp.ne.s32 	%p15, %r239, 3;
	bar.sync 	0;
	@%p15 bra 	$L__BB0_16;
	st.shared.v2.u32 	[%r24], {%r8, %r9};
	st.shared.v2.u32 	[%r24+256], {%r10, %r11};
	st.shared.v2.u32 	[%r24+512], {%r12, %r13};
	st.shared.v2.u32 	[%r24+768], {%r14, %r15};
	st.shared.v2.u32 	[%r24+1024], {%r16, %r17};
	st.shared.v2.u32 	[%r24+1280], {%r18, %r19};
	st.shared.v2.u32 	[%r24+1536], {%r20, %r21};
	st.shared.v2.u32 	[%r24+1792], {%r22, %r23};
$L__BB0_16:
	bar.sync 	0;
	ld.global.u32 	%r328, [%rd4];
	ld.global.u32 	%r240, [%rd4+4];
	setp.ge.s32 	%p16, %r328, %r240;
	@%p16 bra 	$L__BB0_18;
$L__BB0_17:
	mul.wide.s32 	%rd50, %r328, 4;
	add.s64 	%rd51, %rd2, %rd50;
	ld.global.u32 	%r261, [%rd51];
	mul.wide.s32 	%rd52, %r261, 16;
	add.s64 	%rd53, %rd3, %rd52;
	ld.local.v4.u32 	{%r253, %r254, %r255, %r256}, [%rd53];
	shl.b32 	%r262, %r261, 8;
	add.s32 	%r263, %r24, %r262;
	ld.shared.v2.u32 	{%r247, %r248}, [%r263];
	// begin inline asm
	mma.sync.aligned.m16n8k16.row.col.f16.f16.f16.f16 { %r332, %r331 },  { %r253, %r254, %r255, %r256 },  { %r247, %r248 },  { %r332, %r331 };
	// end inline asm
	ld.shared.v2.u32 	{%r257, %r258}, [%r263+1024];
	// begin inline asm
	mma.sync.aligned.m16n8k16.row.col.f16.f16.f16.f16 { %r330, %r329 },  { %r253, %r254, %r255, %r256 },  { %r257, %r258 },  { %r330, %r329 };
	// end inline asm
	add.s32 	%r328, %r328, 1;
	ld.global.u32 	%r264, [%rd4+4];
	setp.lt.s32 	%p17, %r328, %r264;
	@%p17 bra 	$L__BB0_17;
$L__BB0_18:
	bar.sync 	0;
	add.s32 	%r296, %r296, 1;
	setp.ne.s32 	%p18, %r296, 1000;
	@%p18 bra 	$L__BB0_2;
	ld.param.u64 	%rd57, [_Z22block_spmm_1d_half_mmaPKiS0_PK6__halfS3_PS1_S1_S1__param_4];
	mov.u32 	%r265, %tid.x;
	shl.b32 	%r266, %r265, 4;
	and.b32  	%r267, %r266, 448;
	shl.b32 	%r268, %r265, 5;
	and.b32  	%r269, %r268, 31744;
	or.b32  	%r270, %r267, %r269;
	cvta.to.global.u64 	%rd54, %rd57;
	shl.b32 	%r271, %r265, 1;
	and.b32  	%r272, %r271, 6;
	or.b32  	%r273, %r270, %r272;
	mul.wide.u32 	%rd55, %r273, 2;
	add.s64 	%rd56, %rd54, %rd55;
	st.global.u32 	[%rd56], %r305;
	st.global.u32 	[%rd56+1024], %r304;
	st.global.u32 	[%rd56+16], %r303;
	st.global.u32 	[%rd56+1040], %r302;
	st.global.u32 	[%rd56+32], %r314;
	st.global.u32 	[%rd56+1056], %r313;
	st.global.u32 	[%rd56+48], %r312;
	st.global.u32 	[%rd56+1072], %r311;
	st.global.u32 	[%rd56+64], %r323;
	st.global.u32 	[%rd56+1088], %r322;
	st.global.u32 	[%rd56+80], %r321;
	st.global.u32 	[%rd56+1104], %r320;
	st.global.u32 	[%rd56+96], %r332;
	st.global.u32 	[%rd56+1120], %r331;
	st.global.u32 	[%rd56+112], %r330;
	st.global.u32 	[%rd56+1136], %r329;
	ret;
$L__BB0_20:
	add.s32 	%r122, %r6, 1;
	max.s32 	%r25, %r7, %r122;
	sub.s32 	%r123, %r25, %r6;
	and.b32  	%r26, %r123, 3;
	setp.eq.s32 	%p2, %r26, 0;
	mov.u32 	%r277, %r6;
	@%p2 bra 	$L__BB0_23;
	shl.b32 	%r275, %r6, 8;
	neg.s32 	%r274, %r26;
	mul.wide.u32 	%rd17, %r5, 2;
	mov.u32 	%r277, %r6;
$L__BB0_22:
	.pragma "nounroll";
	mul.wide.s32 	%rd13, %r277, 4;
	add.s64 	%rd14, %rd2, %rd13;
	mul.wide.s32 	%rd15, %r275, 2;
	add.s64 	%rd16, %rd1, %rd15;
	ld.global.u32 	%r124, [%rd14];
	add.s64 	%rd18, %rd16, %rd17;
	ld.global.u32 	%r125, [%rd18];
	mul.wide.s32 	%rd19, %r124, 16;
	add.s64 	%rd20, %rd3, %rd19;
	ld.global.u32 	%r126, [%rd18+256];
	ld.global.u32 	%r127, [%rd18+16];
	ld.global.u32 	%r128, [%rd18+272];
	st.local.v4.u32 	[%rd20], {%r125, %r126, %r127, %r128};
	add.s32 	%r277, %r277, 1;
	add.s32 	%r275, %r275, 256;
	add.s32 	%r274, %r274, 1;
	setp.ne.s32 	%p3, %r274, 0;
	@%p3 bra 	$L__BB0_22;
$L__BB0_23:
	sub.s32 	%r129, %r6, %r25;
	setp.gt.u32 	%p4, %r129, -4;
	@%p4 bra 	$L__BB0_1;
	shl.b32 	%r278, %r277, 8;
	mul.wide.u32 	%rd25, %r5, 2;
$L__BB0_25:
	mul.wide.s32 	%rd21, %r278, 2;
	add.s64 	%rd22, %rd1, %rd21;
	mul.wide.s32 	%rd23, %r277, 4;
	add.s64 	%rd24, %rd2, %rd23;
	ld.global.u32 	%r130, [%rd24];
	add.s64 	%rd26, %rd22, %rd25;
	ld.global.u32 	%r131, [%rd26];
	mul.wide.s32 	%rd27, %r130, 16;
	add.s64 	%rd28, %rd3, %rd27;
	ld.global.u32 	%r132, [%rd26+256];
	ld.global.u32 	%r133, [%rd26+16];
	ld.global.u32 	%r134, [%rd26+272];
	st.local.v4.u32 	[%rd28], {%r131, %r132, %r133, %r134};
	ld.global.u32 	%r135, [%rd24+4];
	ld.global.u32 	%r136, [%rd26+512];
	mul.wide.s32 	%rd29, %r135, 16;
	add.s64 	%rd30, %rd3, %rd29;
	ld.global.u32 	%r137, [%rd26+768];
	ld.global.u32 	%r138, [%rd26+528];
	ld.global.u32 	%r139, [%rd26+784];
	st.local.v4.u32 	[%rd30], {%r136, %r137, %r138, %r139};
	ld.global.u32 	%r140, [%rd24+8];
	ld.global.u32 	%r141, [%rd26+1024];
	mul.wide.s32 	%rd31, %r140, 16;
	add.s64 	%rd32, %rd3, %rd31;
	ld.global.u32 	%r142, [%rd26+1280];
	ld.global.u32 	%r143, [%rd26+1040];
	ld.global.u32 	%r144, [%rd26+1296];
	st.local.v4.u32 	[%rd32], {%r141, %r142, %r143, %r144};
	ld.global.u32 	%r145, [%rd24+12];
	ld.global.u32 	%r146, [%rd26+1536];
	mul.wide.s32 	%rd33, %r145, 16;
	add.s64 	%rd34, %rd3, %rd33;
	ld.global.u32 	%r147, [%rd26+1792];
	ld.global.u32 	%r148, [%rd26+1552];
	ld.global.u32 	%r149, [%rd26+1808];
	st.local.v4.u32 	[%rd34], {%r146, %r147, %r148, %r149};
	add.s32 	%r277, %r277, 4;
	add.s32 	%r278, %r278, 1024;
	setp.lt.s32 	%p5, %r277, %r7;
	@%p5 bra 	$L__BB0_25;
	bra.uni 	$L__BB0_1;

}


// ===== COMPILED SASS (sm_100) =====

	.target	sm_100

	.elftype	@"ET_EXEC"


//--------------------- .note.nv.tkinfo           --------------------------
	.section	.note.nv.tkinfo,"",@"SHT_NOTE"
	.sectionflags	@"SHF_NOTE_NV_TKINFO"
	.tkinfo
        /*0018*/ 	.word	0x00000002
        /*0030*/ 	.string	""
        /*0030*/ 	.string	"ptxas"
        /*0030*/ 	.string	"Cuda compilation tools, release 13.0, V13.0.88"
        /*0030*/ 	.string	"Build cuda_13.0.r13.0/compiler.36424714_0"
        /*0030*/ 	.string	"-arch sm_100 -m 64 "



//--------------------- .note.nv.cuinfo           --------------------------
	.section	.note.nv.cuinfo,"",@"SHT_NOTE"
	.sectionflags	@"SHF_NOTE_NV_CUINFO"
        /*0018*/ 	.short	0x0002
        /*001a*/ 	.short	0x0064
        /*001c*/ 	.short	0x0082
	.zero		2


//--------------------- .nv.info                  --------------------------
	.section	.nv.info,"",@"SHT_CUDA_INFO"
	.align	4


	//----- nvinfo : EIATTR_REGCOUNT
	.align		4
        /*0000*/ 	.byte	0x04, 0x2f
        /*0002*/ 	.short	(.L_1 - .L_0)
	.align		4
.L_0:
        /*0004*/ 	.word	index@(_Z22block_spmm_1d_half_mmaPKiS0_PK6__halfS3_PS1_S1_S1_)
        /*0008*/ 	.word	0x00000035


	//----- nvinfo : EIATTR_FRAME_SIZE
	.align		4
.L_1:
        /*000c*/ 	.byte	0x04, 0x11
        /*000e*/ 	.short	(.L_3 - .L_2)
	.align		4
.L_2:
        /*0010*/ 	.word	index@(_Z22block_spmm_1d_half_mmaPKiS0_PK6__halfS3_PS1_S1_S1_)
        /*0014*/ 	.word	0x00000040


	//----- nvinfo : EIATTR_MIN_STACK_SIZE
	.align		4
.L_3:
        /*0018*/ 	.byte	0x04, 0x12
        /*001a*/ 	.short	(.L_5 - .L_4)
	.align		4
.L_4:
        /*001c*/ 	.word	index@(_Z22block_spmm_1d_half_mmaPKiS0_PK6__halfS3_PS1_S1_S1_)
        /*0020*/ 	.word	0x00000040
.L_5:


//--------------------- .nv.compat                --------------------------
	.section	.nv.compat,"",@"SHT_CUDA_COMPAT_INFO"
	.align	4
        /*0000*/ 	.byte	0x02, 0x09, 0x00, 0x00, 0x02, 0x02, 0x01, 0x00, 0x02, 0x05, 0x05, 0x00, 0x03, 0x07, 0x01, 0x01
        /*0010*/ 	.byte	0x02, 0x03, 0x00, 0x00, 0x02, 0x06, 0x01, 0x00, 0x04, 0x0b, 0x08, 0x00, 0x09, 0x00, 0x00, 0x00
        /*0020*/ 	.byte	0x00, 0x00, 0x00, 0x00


//--------------------- .nv.info._Z22block_spmm_1d_half_mmaPKiS0_PK6__halfS3_PS1_S1_S1_ --------------------------
	.section	.nv.info._Z22block_spmm_1d_half_mmaPKiS0_PK6__halfS3_PS1_S1_S1_,"",@"SHT_CUDA_INFO"
	.sectionflags	@""
	.align	4


	//----- nvinfo : EIATTR_CUDA_API_VERSION
	.align		4
        /*0000*/ 	.byte	0x04, 0x37
        /*0002*/ 	.short	(.L_7 - .L_6)
.L_6:
        /*0004*/ 	.word	0x00000082


	//----- nvinfo : EIATTR_KPARAM_INFO
	.align		4
.L_7:
        /*0008*/ 	.byte	0x04, 0x17
        /*000a*/ 	.short	(.L_9 - .L_8)
.L_8:
        /*000c*/ 	.word	0x00000000
        /*0010*/ 	.short	0x0006
        /*0012*/ 	.short	0x002a
        /*0014*/ 	.byte	0x00, 0xf0, 0x09, 0x00


	//----- nvinfo : EIATTR_KPARAM_INFO
	.align		4
.L_9:
        /*0018*/ 	.byte	0x04, 0x17
        /*001a*/ 	.short	(.L_11 - .L_10)
.L_10:
        /*001c*/ 	.word	0x00000000
        /*0020*/ 	.short	0x0005
        /*0022*/ 	.short	0x0028
        /*0024*/ 	.byte	0x00, 0xf0, 0x09, 0x00


	//----- nvinfo : EIATTR_KPARAM_INFO
	.align		4
.L_11:
        /*0028*/ 	.byte	0x04, 0x17
        /*002a*/ 	.short	(.L_13 - .L_12)
.L_12:
        /*002c*/ 	.word	0x00000000
        /*0030*/ 	.short	0x0004
        /*0032*/ 	.short	0x0020
        /*0034*/ 	.byte	0x00, 0xf5, 0x21, 0x00


	//----- nvinfo : EIATTR_KPARAM_INFO
	.align		4
.L_13:
        /*0038*/ 	.byte	0x04, 0x17
        /*003a*/ 	.short	(.L_15 - .L_14)
.L_14:
        /*003c*/ 	.word	0x00000000
        /*0040*/ 	.short	0x0003
        /*0042*/ 	.short	0x0018
        /*0044*/ 	.byte	0x00, 0xf5, 0x21, 0x00


	//----- nvinfo : EIATTR_KPARAM_INFO
	.align		4
.L_15:
        /*0048*/ 	.byte	0x04, 0x17
        /*004a*/ 	.short	(.L_17 - .L_16)
.L_16:
        /*004c*/ 	.word	0x00000000
        /*0050*/ 	.short	0x0002
        /*0052*/ 	.short	0x0010
        /*0054*/ 	.byte	0x00, 0xf5, 0x21, 0x00


	//----- nvinfo : EIATTR_KPARAM_INFO
	.align		4
.L_17:
        /*0058*/ 	.byte	0x04, 0x17
        /*005a*/ 	.short	(.L_19 - .L_18)
.L_18:
        /*005c*/ 	.word	0x00000000
        /*0060*/ 	.short	0x0001
        /*0062*/ 	.short	0x0008
        /*0064*/ 	.byte	0x00, 0xf5, 0x21, 0x00


	//----- nvinfo : EIATTR_KPARAM_INFO
	.align		4
.L_19:
        /*0068*/ 	.byte	0x04, 0x17
        /*006a*/ 	.short	(.L_21 - .L_20)
.L_20:
        /*006c*/ 	.word	0x00000000
        /*0070*/ 	.short	0x0000
        /*0072*/ 	.short	0x0000
        /*0074*/ 	.byte	0x00, 0xf5, 0x21, 0x00


	//----- nvinfo : EIATTR_SPARSE_MMA_MASK
	.align		4
.L_21:
        /*0078*/ 	.byte	0x03, 0x50
        /*007a*/ 	.short	0x0000


	//----- nvinfo : EIATTR_MAXREG_COUNT
	.align		4
        /*007c*/ 	.byte	0x03, 0x1b
        /*007e*/ 	.short	0x00ff


	//----- nvinfo : EIATTR_NUM_BARRIERS
	.align		4
        /*0080*/ 	.byte	0x02, 0x4c
        /*0082*/ 	.byte	0x01
	.zero		1


	//----- nvinfo : EIATTR_MERCURY_ISA_VERSION
	.align		4
        /*0084*/ 	.byte	0x03, 0x5f
        /*0086*/ 	.short	0x0101


	//----- nvinfo : EIATTR_VRC_CTA_INIT_COUNT
	.align		4
        /*0088*/ 	.byte	0x02, 0x4a
	.zero		1
	.zero		1


	//----- nvinfo : EIATTR_EXIT_INSTR_OFFSETS
	.align		4
        /*008c*/ 	.byte	0x04, 0x1c
        /*008e*/ 	.short	(.L_23 - .L_22)


	//   ....[0]....
.L_22:
        /*0090*/ 	.word	0x00001110


	//----- nvinfo : EIATTR_CRS_STACK_SIZE
	.align		4
.L_23:
        /*0094*/ 	.byte	0x04, 0x1e
        /*0096*/ 	.short	(.L_25 - .L_24)
.L_24:
        /*0098*/ 	.word	0x00000000


	//----- nvinfo : EIATTR_CBANK_PARAM_SIZE
	.align		4
.L_25:
        /*009c*/ 	.byte	0x03, 0x19
        /*009e*/ 	.short	0x002c


	//----- nvinfo : EIATTR_PARAM_CBANK
	.align		4
        /*00a0*/ 	.byte	0x04, 0x0a
        /*00a2*/ 	.short	(.L_27 - .L_26)
	.align		4
.L_26:
        /*00a4*/ 	.word	index@(.nv.constant0._Z22block_spmm_1d_half_mmaPKiS0_PK6__halfS3_PS1_S1_S1_)
        /*00a8*/ 	.short	0x0380
        /*00aa*/ 	.short	0x002c


	//----- nvinfo : EIATTR_SW_WAR
	.align		4
.L_27:
        /*00ac*/ 	.byte	0x04, 0x36
        /*00ae*/ 	.short	(.L_29 - .L_28)
.L_28:
        /*00b0*/ 	.word	0x00000008
.L_29:


//--------------------- .nv.callgraph             --------------------------
	.section	.nv.callgraph,"",@"SHT_CUDA_CALLGRAPH"
	.align	4
	.sectionentsize	8
	.align		4
        /*0000*/ 	.word	0x00000000
	.align		4
        /*0004*/ 	.word	0xffffffff
	.align		4
        /*0008*/ 	.word	0x00000000
	.align		4
        /*000c*/ 	.word	0xfffffffe
	.align		4
        /*0010*/ 	.word	0x00000000
	.align		4
        /*0014*/ 	.word	0xfffffffd
	.align		4
        /*0018*/ 	.word	0x00000000
	.align		4
        /*001c*/ 	.word	0xfffffffc


//--------------------- .text._Z22block_spmm_1d_half_mmaPKiS0_PK6__halfS3_PS1_S1_S1_ --------------------------
	.section	.text._Z22block_spmm_1d_half_mmaPKiS0_PK6__halfS3_PS1_S1_S1_,"ax",@progbits
	.align	128
        .global         _Z22block_spmm_1d_half_mmaPKiS0_PK6__halfS3_PS1_S1_S1_
        .type           _Z22block_spmm_1d_half_mmaPKiS0_PK6__halfS3_PS1_S1_S1_,@function
        .size           _Z22block_spmm_1d_half_mmaPKiS0_PK6__halfS3_PS1_S1_S1_,(.L_x_16 - _Z22block_spmm_1d_half_mmaPKiS0_PK6__halfS3_PS1_S1_S1_)
        .other          _Z22block_spmm_1d_half_mmaPKiS0_PK6__halfS3_PS1_S1_S1_,@"STO_CUDA_ENTRY STV_DEFAULT"
_Z22block_spmm_1d_half_mmaPKiS0_PK6__halfS3_PS1_S1_S1_:
.text._Z22block_spmm_1d_half_mmaPKiS0_PK6__halfS3_PS1_S1_S1_:
[----:B------:R-:W0:Y:S01]  /*0000*/  LDC R1, c[0x0][0x37c] ;  /* 0x0000df00ff017b82 */ /* 0x000e220000000800 */
[----:B------:R-:W1:Y:S07]  /*0010*/  S2R R20, SR_TID.X ;  /* 0x0000000000147919 */ /* 0x000e6e0000002100 */
[----:B------:R-:W2:Y:S01]  /*0020*/  LDC.64 R2, c[0x0][0x380] ;  /* 0x0000e000ff027b82 */ /* 0x000ea20000000a00 */
[----:B------:R-:W3:Y:S01]  /*0030*/  LDCU.64 UR6, c[0x0][0x358] ;  /* 0x00006b00ff0677ac */ /* 0x000ee20008000a00 */
[----:B0-----:R-:W-:Y:S01]  /*0040*/  VIADD R1, R1, 0xffffffc0 ;  /* 0xffffffc001017836 */ /* 0x001fe20000000000 */
[----:B-1----:R-:W-:-:S05]  /*0050*/  SHF.R.U32.HI R21, RZ, 0x5, R20 ;  /* 0x00000005ff157819 */ /* 0x002fca0000011614 */
[----:B--2---:R-:W-:-:S05]  /*0060*/  IMAD.WIDE.U32 R2, R21, 0x4, R2 ;  /* 0x0000000415027825 */ /* 0x004fca00078e0002 */
[----:B---3--:R-:W2:Y:S04]  /*0070*/  LDG.E R26, desc[UR6][R2.64] ;  /* 0x00000006021a7981 */ /* 0x008ea8000c1e1900 */
[----:B------:R-:W2:Y:S01]  /*0080*/  LDG.E R23, desc[UR6][R2.64+0x4] ;  /* 0x0000040602177981 */ /* 0x000ea2000c1e1900 */
[C---:B------:R-:W-:Y:S01]  /*0090*/  IMAD.SHL.U32 R22, R20.reuse, 0x2, RZ ;  /* 0x0000000214167824 */ /* 0x040fe200078e00ff */
[----:B------:R-:W-:Y:S01]  /*00a0*/  BSSY.RECONVERGENT B0, `(.L_x_0) ;  /* 0x0000049000007945 */ /* 0x000fe20003800200 */
[----:B------:R-:W-:-:S03]  /*00b0*/  LOP3.LUT R0, R20, 0x1f, RZ, 0xc0, !PT ;  /* 0x0000001f14007812 */ /* 0x000fc600078ec0ff */
[----:B------:R-:W-:Y:S02]  /*00c0*/  LOP3.LUT R22, R22, 0x6, RZ, 0xc0, !PT ;  /* 0x0000000616167812 */ /* 0x000fe400078ec0ff */
[----:B--2---:R-:W-:-:S13]  /*00d0*/  ISETP.GE.AND P0, PT, R26, R23, PT ;  /* 0x000000171a00720c */ /* 0x004fda0003f06270 */
[----:B------:R-:W-:Y:S05]  /*00e0*/  @P0 BRA `(.L_x_1) ;  /* 0x0000000400100947 */ /* 0x000fea0003800000 */
[C---:B------:R-:W-:Y:S01]  /*00f0*/  VIADDMNMX R5, R26.reuse, 0x1, R23, !PT ;  /* 0x000000011a057846 */ /* 0x040fe20007800117 */
[----:B------:R-:W-:Y:S04]  /*0100*/  BSSY.RECONVERGENT B1, `(.L_x_2) ;  /* 0x000001b000017945 */ /* 0x000fe80003800200 */
[----:B------:R-:W-:Y:S02]  /*0110*/  IMAD.IADD R4, R5, 0x1, -R26 ;  /* 0x0000000105047824 */ /* 0x000fe400078e0a1a */
[----:B------:R-:W-:-:S03]  /*0120*/  IMAD.IADD R5, R26, 0x1, -R5 ;  /* 0x000000011a057824 */ /* 0x000fc600078e0a05 */
[----:B------:R-:W-:Y:S02]  /*0130*/  LOP3.LUT P1, R4, R4, 0x3, RZ, 0xc0, !PT ;  /* 0x0000000304047812 */ /* 0x000fe4000782c0ff */
[----:B------:R-:W-:Y:S02]  /*0140*/  ISETP.GT.U32.AND P0, PT, R5, -0x4, PT ;  /* 0xfffffffc0500780c */ /* 0x000fe40003f04070 */
[----:B------:R-:W-:-:S04]  /*0150*/  SHF.L.U32 R5, R20, 0x2, RZ ;  /* 0x0000000214057819 */ /* 0x000fc800000006ff */
[----:B------:R-:W-:-:S05]  /*0160*/  LOP3.LUT R24, R22, 0x70, R5, 0xf8, !PT ;  /* 0x0000007016187812 */ /* 0x000fca00078ef805 */
[----:B------:R-:W-:Y:S05]  /*0170*/  @!P1 BRA `(.L_x_3) ;  /* 0x00000000004c9947 */ /* 0x000fea0003800000 */
[----:B------:R-:W-:Y:S02]  /*0180*/  IMAD.MOV R12, RZ, RZ, -R4 ;  /* 0x000000ffff0c7224 */ /* 0x000fe400078e0a04 */
[----:B------:R-:W-:-:S07]  /*0190*/  IMAD.SHL.U32 R13, R26, 0x100, RZ ;  /* 0x000001001a0d7824 */ /* 0x000fce00078e00ff */
.L_x_4:
[----:B0-----:R-:W0:Y:S08]  /*01a0*/  LDC.64 R4, c[0x0][0x390] ;  /* 0x0000e400ff047b82 */ /* 0x001e300000000a00 */
[----:B------:R-:W1:Y:S01]  /*01b0*/  LDC.64 R8, c[0x0][0x388] ;  /* 0x0000e200ff087b82 */ /* 0x000e620000000a00 */
[----:B0-----:R-:W-:-:S04]  /*01c0*/  IMAD.WIDE R4, R13, 0x2, R4 ;  /* 0x000000020d047825 */ /* 0x001fc800078e0204 */
[----:B------:R-:W-:-:S04]  /*01d0*/  IMAD.WIDE.U32 R10, R24, 0x2, R4 ;  /* 0x00000002180a7825 */ /* 0x000fc800078e0004 */
[----:B-1----:R-:W-:Y:S01]  /*01e0*/  IMAD.WIDE R8, R26, 0x4, R8 ;  /* 0x000000041a087825 */ /* 0x002fe200078e0208 */
[----:B------:R-:W2:Y:S04]  /*01f0*/  LDG.E R4, desc[UR6][R10.64] ;  /* 0x000000060a047981 */ /* 0x000ea8000c1e1900 */
[----:B------:R-:W2:Y:S04]  /*0200*/  LDG.E R5, desc[UR6][R10.64+0x100] ;  /* 0x000100060a057981 */ /* 0x000ea8000c1e1900 */
[----:B------:R-:W3:Y:S04]  /*0210*/  LDG.E R8, desc[UR6][R8.64] ;  /* 0x0000000608087981 */ /* 0x000ee8000c1e1900 */
[----:B------:R-:W2:Y:S04]  /*0220*/  LDG.E R6, desc[UR6][R10.64+0x10] ;  /* 0x000010060a067981 */ /* 0x000ea8000c1e1900 */
[----:B------:R-:W2:Y:S01]  /*0230*/  LDG.E R7, desc[UR6][R10.64+0x110] ;  /* 0x000110060a077981 */ /* 0x000ea2000c1e1900 */
[----:B------:R-:W-:-:S05]  /*0240*/  VIADD R12, R12, 0x1 ;  /* 0x000000010c0c7836 */ /* 0x000fca0000000000 */
[----:B------:R-:W-:Y:S01]  /*0250*/  ISETP.NE.AND P1, PT, R12, RZ, PT ;  /* 0x000000ff0c00720c */ /* 0x000fe20003f25270 */
[----:B------:R-:W-:Y:S01]  /*0260*/  VIADD R13, R13, 0x100 ;  /* 0x000001000d0d7836 */ /* 0x000fe20000000000 */
[----:B------:R-:W-:Y:S01]  /*0270*/  IADD3 R26, PT, PT, R26, 0x1, RZ ;  /* 0x000000011a1a7810 */ /* 0x000fe20007ffe0ff */
[----:B---3--:R-:W-:-:S05]  /*0280*/  IMAD R14, R8, 0x10, R1 ;  /* 0x00000010080e7824 */ /* 0x008fca00078e0201 */
[----:B--2---:R0:W-:Y:S05]  /*0290*/  STL.128 [R14], R4 ;  /* 0x000000040e007387 */ /* 0x0041ea0000100c00 */
[----:B------:R-:W-:Y:S05]  /*02a0*/  @P1 BRA `(.L_x_4) ;  /* 0xfffffffc00bc1947 */ /* 0x000fea000383ffff */
.L_x_3:
[----:B------:R-:W-:Y:S05]  /*02b0*/  BSYNC.RECONVERGENT B1 ;  /* 0x0000000000017941 */ /* 0x000fea0003800200 */
.L_x_2:
[----:B------:R-:W-:Y:S05]  /*02c0*/  @P0 BRA `(.L_x_1) ;  /* 0x0000000000980947 */ /* 0x000fea0003800000 */
[----:B------:R-:W-:-:S07]  /*02d0*/  IMAD.SHL.U32 R25, R26, 0x100, RZ ;  /* 0x000001001a197824 */ /* 0x000fce00078e00ff */
.L_x_5:
[----:B01----:R-:W0:Y:S08]  /*02e0*/  LDC.64 R4, c[0x0][0x390] ;  /* 0x0000e400ff047b82 */ /* 0x003e300000000a00 */
[----:B------:R-:W1:Y:S01]  /*02f0*/  LDC.64 R6, c[0x0][0x388] ;  /* 0x0000e200ff067b82 */ /* 0x000e620000000a00 */
[----:B0-----:R-:W-:-:S04]  /*0300*/  IMAD.WIDE R4, R25, 0x2, R4 ;  /* 0x0000000219047825 */ /* 0x001fc800078e0204 */
[----:B------:R-:W-:-:S04]  /*0310*/  IMAD.WIDE.U32 R28, R24, 0x2, R4 ;  /* 0x00000002181c7825 */ /* 0x000fc800078e0004 */
[C---:B-1----:R-:W-:Y:S01]  /*0320*/  IMAD.WIDE R14, R26.reuse, 0x4, R6 ;  /* 0x000000041a0e7825 */ /* 0x042fe200078e0206 */
[----:B------:R-:W2:Y:S04]  /*0330*/  LDG.E R4, desc[UR6][R28.64] ;  /* 0x000000061c047981 */ /* 0x000ea8000c1e1900 */
[----:B------:R-:W3:Y:S04]  /*0340*/  LDG.E R30, desc[UR6][R14.64] ;  /* 0x000000060e1e7981 */ /* 0x000ee8000c1e1900 */
[----:B------:R-:W4:Y:S04]  /*0350*/  LDG.E R32, desc[UR6][R14.64+0x4] ;  /* 0x000004060e207981 */ /* 0x000f28000c1e1900 */
[----:B------:R-:W5:Y:S04]  /*0360*/  LDG.E R34, desc[UR6][R14.64+0x8] ;  /* 0x000008060e227981 */ /* 0x000f68000c1e1900 */
[----:B------:R-:W2:Y:S04]  /*0370*/  LDG.E R36, desc[UR6][R14.64+0xc] ;  /* 0x00000c060e247981 */ /* 0x000ea8000c1e1900 */
        /* <DEDUP_REMOVED lines=14> */
[----:B------:R-:W2:Y:S01]  /*0460*/  LDG.E R19, desc[UR6][R28.64+0x710] ;  /* 0x000710061c137981 */ /* 0x000ea2000c1e1900 */
[----:B------:R-:W-:-:S05]  /*0470*/  VIADD R26, R26, 0x4 ;  /* 0x000000041a1a7836 */ /* 0x000fca0000000000 */
[----:B------:R-:W-:Y:S02]  /*0480*/  ISETP.GE.AND P0, PT, R26, R23, PT ;  /* 0x000000171a00720c */ /* 0x000fe40003f06270 */
[----:B------:R-:W-:Y:S01]  /*0490*/  IADD3 R25, PT, PT, R25, 0x400, RZ ;  /* 0x0000040019197810 */ /* 0x000fe20007ffe0ff */
[--C-:B---3--:R-:W-:Y:S01]  /*04a0*/  IMAD R30, R30, 0x10, R1.reuse ;  /* 0x000000101e1e7824 */ /* 0x108fe200078e0201 */
[----:B----4-:R-:W-:Y:S01]  /*04b0*/  LEA R32, R32, R1, 0x4 ;  /* 0x0000000120207211 */ /* 0x010fe200078e20ff */
[--C-:B-----5:R-:W-:Y:S02]  /*04c0*/  IMAD R34, R34, 0x10, R1.reuse ;  /* 0x0000001022227824 */ /* 0x120fe400078e0201 */
[----:B--2---:R-:W-:Y:S01]  /*04d0*/  IMAD R36, R36, 0x10, R1 ;  /* 0x0000001024247824 */ /* 0x004fe200078e0201 */
[----:B------:R1:W-:Y:S04]  /*04e0*/  STL.128 [R30], R4 ;  /* 0x000000041e007387 */ /* 0x0003e80000100c00 */
[----:B------:R1:W-:Y:S04]  /*04f0*/  STL.128 [R32], R8 ;  /* 0x0000000820007387 */ /* 0x0003e80000100c00 */
[----:B------:R1:W-:Y:S04]  /*0500*/  STL.128 [R34], R12 ;  /* 0x0000000c22007387 */ /* 0x0003e80000100c00 */
[----:B------:R1:W-:Y:S01]  /*0510*/  STL.128 [R36], R16 ;  /* 0x0000001024007387 */ /* 0x0003e20000100c00 */
[----:B------:R-:W-:Y:S05]  /*0520*/  @!P0 BRA `(.L_x_5) ;  /* 0xfffffffc006c8947 */ /* 0x000fea000383ffff */
.L_x_1:
[----:B------:R-:W-:Y:S05]  /*0530*/  BSYNC.RECONVERGENT B0 ;  /* 0x0000000000007941 */ /* 0x000fea0003800200 */
.L_x_0:
[----:B01----:R-:W0:Y:S01]  /*0540*/  LDC.64 R4, c[0x0][0x398] ;  /* 0x0000e600ff047b82 */ /* 0x003e220000000a00 */
[----:B------:R-:W-:-:S05]  /*0550*/  IMAD.SHL.U32 R20, R20, 0x10, RZ ;  /* 0x0000001014147824 */ /* 0x000fca00078e00ff */
[----:B------:R-:W-:-:S05]  /*0560*/  LOP3.LUT R20, R20, 0x1c0, RZ, 0xc0, !PT ;  /* 0x000001c014147812 */ /* 0x000fca00078ec0ff */
[----:B------:R-:W-:Y:S01]  /*0570*/  IMAD R21, R21, 0x400, R20 ;  /* 0x0000040015157824 */ /* 0x000fe200078e0214 */
[----:B------:R-:W1:Y:S03]  /*0580*/  S2UR UR5, SR_CgaCtaId ;  /* 0x00000000000579c3 */ /* 0x000e660000008800 */
[----:B------:R-:W-:-:S04]  /*0590*/  IMAD.IADD R21, R22, 0x1, R21 ;  /* 0x0000000116157824 */ /* 0x000fc800078e0215 */
[----:B0-----:R-:W-:-:S05]  /*05a0*/  IMAD.WIDE.U32 R4, R21, 0x2, R4 ;  /* 0x0000000215047825 */ /* 0x001fca00078e0004 */
[----:B------:R0:W5:Y:S04]  /*05b0*/  LDG.E R8, desc[UR6][R4.64] ;  /* 0x0000000604087981 */ /* 0x000168000c1e1900 */
        /* <DEDUP_REMOVED lines=14> */
[----:B------:R0:W5:Y:S01]  /*06a0*/  LDG.E R23, desc[UR6][R4.64+0x470] ;  /* 0x0004700604177981 */ /* 0x000162000c1e1900 */
[----:B------:R-:W-:Y:S01]  /*06b0*/  UMOV UR4, 0x400 ;  /* 0x0000040000047882 */ /* 0x000fe20000000000 */
[----:B------:R-:W-:Y:S01]  /*06c0*/  CS2R R24, SRZ ;  /* 0x0000000000187805 */ /* 0x000fe2000001ff00 */
[----:B-1----:R-:W-:Y:S01]  /*06d0*/  ULEA UR4, UR5, UR4, 0x18 ;  /* 0x0000000405047291 */ /* 0x002fe2000f8ec0ff */
[----:B------:R-:W-:-:S02]  /*06e0*/  CS2R R26, SRZ ;  /* 0x00000000001a7805 */ /* 0x000fc4000001ff00 */
[----:B------:R-:W-:Y:S02]  /*06f0*/  CS2R R28, SRZ ;  /* 0x00000000001c7805 */ /* 0x000fe4000001ff00 */
[----:B------:R-:W-:Y:S02]  /*0700*/  CS2R R30, SRZ ;  /* 0x00000000001e7805 */ /* 0x000fe4000001ff00 */
[----:B------:R-:W-:Y:S02]  /*0710*/  CS2R R32, SRZ ;  /* 0x0000000000207805 */ /* 0x000fe4000001ff00 */
[----:B------:R-:W-:Y:S02]  /*0720*/  CS2R R34, SRZ ;  /* 0x0000000000227805 */ /* 0x000fe4000001ff00 */
[----:B------:R-:W-:Y:S02]  /*0730*/  CS2R R36, SRZ ;  /* 0x0000000000247805 */ /* 0x000fe4000001ff00 */
[----:B------:R-:W-:-:S02]  /*0740*/  CS2R R38, SRZ ;  /* 0x0000000000267805 */ /* 0x000fc4000001ff00 */
[----:B------:R-:W-:Y:S01]  /*0750*/  LEA R40, R0, UR4, 0x3 ;  /* 0x0000000400287c11 */ /* 0x000fe2000f8e18ff */
[----:B------:R-:W-:Y:S01]  /*0760*/  UMOV UR4, URZ ;  /* 0x000000ff00047c82 */ /* 0x000fe20008000000 */
[----:B0-----:R-:W-:Y:S06]  /*0770*/  BAR.SYNC.DEFER_BLOCKING 0x0 ;  /* 0x0000000000007b1d */ /* 0x001fec0000010000 */
.L_x_14:
[----:B------:R-:W0:Y:S02]  /*0780*/  S2R R0, SR_TID.X ;  /* 0x0000000000007919 */ /* 0x000e240000002100 */
[----:B0-----:R-:W-:-:S13]  /*0790*/  ISETP.GT.U32.AND P0, PT, R0, 0x1f, PT ;  /* 0x0000001f0000780c */ /* 0x001fda0003f04070 */
[----:B-----5:R0:W-:Y:S04]  /*07a0*/  @!P0 STS.64 [R40], R8 ;  /* 0x0000000828008388 */ /* 0x0201e80000000a00 */
[----:B------:R0:W-:Y:S04]  /*07b0*/  @!P0 STS.64 [R40+0x100], R10 ;  /* 0x0001000a28008388 */ /* 0x0001e80000000a00 */
[----:B------:R0:W-:Y:S04]  /*07c0*/  @!P0 STS.64 [R40+0x200], R12 ;  /* 0x0002000c28008388 */ /* 0x0001e80000000a00 */
[----:B------:R0:W-:Y:S04]  /*07d0*/  @!P0 STS.64 [R40+0x300], R14 ;  /* 0x0003000e28008388 */ /* 0x0001e80000000a00 */
[----:B------:R0:W-:Y:S04]  /*07e0*/  @!P0 STS.64 [R40+0x400], R16 ;  /* 0x0004001028008388 */ /* 0x0001e80000000a00 */
[----:B------:R0:W-:Y:S04]  /*07f0*/  @!P0 STS.64 [R40+0x500], R18 ;  /* 0x0005001228008388 */ /* 0x0001e80000000a00 */
[----:B------:R0:W-:Y:S04]  /*0800*/  @!P0 STS.64 [R40+0x600], R20 ;  /* 0x0006001428008388 */ /* 0x0001e80000000a00 */
[----:B------:R0:W-:Y:S01]  /*0810*/  @!P0 STS.64 [R40+0x700], R22 ;  /* 0x0007001628008388 */ /* 0x0001e20000000a00 */
[----:B------:R-:W-:Y:S06]  /*0820*/  BAR.SYNC.DEFER_BLOCKING 0x0 ;  /* 0x0000000000007b1d */ /* 0x000fec0000010000 */
[----:B------:R-:W2:Y:S04]  /*0830*/  LDG.E R42, desc[UR6][R2.64] ;  /* 0x00000006022a7981 */ /* 0x000ea8000c1e1900 */
[----:B------:R-:W2:Y:S01]  /*0840*/  LDG.E R41, desc[UR6][R2.64+0x4] ;  /* 0x0000040602297981 */ /* 0x000ea2000c1e1900 */
[----:B------:R-:W-:-:S04]  /*0850*/  UIADD3 UR4, UPT, UPT, UR4, 0x1, URZ ;  /* 0x0000000104047890 */ /* 0x000fc8000fffe0ff */
[----:B------:R-:W-:Y:S01]  /*0860*/  UISETP.NE.AND UP0, UPT, UR4, 0x3e8, UPT ;  /* 0x000003e80400788c */ /* 0x000fe2000bf05270 */
[----:B--2---:R-:W-:-:S13]  /*0870*/  ISETP.GE.AND P0, PT, R42, R41, PT ;  /* 0x000000292a00720c */ /* 0x004fda0003f06270 */
[----:B0-----:R-:W-:Y:S05]  /*0880*/  @P0 BRA `(.L_x_6) ;  /* 0x00000000003c0947 */ /* 0x001fea0003800000 */
.L_x_7:
[----:B------:R-:W0:Y:S02]  /*0890*/  LDC.64 R46, c[0x0][0x388] ;  /* 0x0000e200ff2e7b82 */ /* 0x000e240000000a00 */
[----:B0-----:R-:W-:-:S06]  /*08a0*/  IMAD.WIDE R46, R42, 0x4, R46 ;  /* 0x000000042a2e7825 */ /* 0x001fcc00078e022e */
[----:B------:R-:W2:Y:S01]  /*08b0*/  LDG.E R46, desc[UR6][R46.64] ;  /* 0x000000062e2e7981 */ /* 0x000ea2000c1e1900 */
[----:B------:R-:W-:-:S05]  /*08c0*/  VIADD R42, R42, 0x1 ;  /* 0x000000012a2a7836 */ /* 0x000fca0000000000 */
[----:B------:R-:W-:Y:S02]  /*08d0*/  ISETP.GE.AND P0, PT, R42, R41, PT ;  /* 0x000000292a00720c */ /* 0x000fe40003f06270 */
[----:B--2---:R-:W-:-:S06]  /*08e0*/  LEA R4, R46, R1, 0x4 ;  /* 0x000000012e047211 */ /* 0x004fcc00078e20ff */
[----:B------:R-:W2:Y:S01]  /*08f0*/  LDL.128 R4, [R4] ;  /* 0x0000000004047983 */ /* 0x000ea20000100c00 */
[----:B------:R-:W-:Y:S01]  /*0900*/  IMAD R43, R46, 0x100, R40 ;  /* 0x000001002e2b7824 */ /* 0x000fe200078e0228 */
[----:B------:R-:W-:Y:S05]  /*0910*/  WARPSYNC.ALL ;  /* 0x0000000000007948 */ /* 0x000fea0003800000 */
[----:B------:R-:W2:Y:S04]  /*0920*/  LDS.64 R44, [R43] ;  /* 0x000000002b2c7984 */ /* 0x000ea80000000a00 */
[----:B------:R-:W0:Y:S01]  /*0930*/  LDS.64 R48, [R43+0x400] ;  /* 0x000400002b307984 */ /* 0x000e220000000a00 */
[C---:B--2---:R-:W-:Y:S08]  /*0940*/  HMMA.16816.F16 R38, R4.reuse, R44, R38 ;  /* 0x0000002c0426723c */ /* 0x044ff00000000826 */
[----:B0-----:R-:W-:Y:S01]  /*0950*/  HMMA.16816.F16 R36, R4, R48, R36 ;  /* 0x000000300424723c */ /* 0x001fe20000000824 */
[----:B------:R-:W-:-:S04]  /*0960*/  NOP ;  /* 0x0000000000007918 */ /* 0x000fc80000000000 */
[----:B------:R-:W-:-:S15]  /*0970*/  @!P0 BRA `(.L_x_7) ;  /* 0xfffffffc00c48947 */ /* 0x000fde000383ffff */
.L_x_6:
[----:B------:R-:W-:Y:S05]  /*0980*/  WARPSYNC.ALL ;  /* 0x0000000000007948 */ /* 0x000fea0003800000 */
[----:B------:R-:W-:Y:S01]  /*0990*/  BAR.SYNC.DEFER_BLOCKING 0x0 ;  /* 0x0000000000007b1d */ /* 0x000fe20000010000 */
[----:B------:R-:W-:-:S04]  /*09a0*/  SHF.R.U32.HI R47, RZ, 0x5, R0 ;  /* 0x00000005ff2f7819 */ /* 0x000fc80000011600 */
[----:B------:R-:W-:-:S13]  /*09b0*/  ISETP.NE.AND P0, PT, R47, 0x1, PT ;  /* 0x000000012f00780c */ /* 0x000fda0003f05270 */
[----:B------:R0:W-:Y:S04]  /*09c0*/  @!P0 STS.64 [R40], R8 ;  /* 0x0000000828008388 */ /* 0x0001e80000000a00 */
        /* <DEDUP_REMOVED lines=10> */
[----:B------:R-:W-:-:S02]  /*0a70*/  ISETP.NE.AND P0, PT, R47, 0x2, PT ;  /* 0x000000022f00780c */ /* 0x000fc40003f05270 */
[----:B--2---:R-:W-:-:S13]  /*0a80*/  ISETP.GE.AND P1, PT, R46, R41, PT ;  /* 0x000000292e00720c */ /* 0x004fda0003f26270 */
[----:B0-----:R-:W-:Y:S05]  /*0a90*/  @P1 BRA `(.L_x_8) ;  /* 0x00000000003c1947 */ /* 0x001fea0003800000 */
.L_x_9:
[----:B------:R-:W0:Y:S02]  /*0aa0*/  LDC.64 R48, c[0x0][0x388] ;  /* 0x0000e200ff307b82 */ /* 0x000e240000000a00 */
[----:B0-----:R-:W-:-:S06]  /*0ab0*/  IMAD.WIDE R48, R46, 0x4, R48 ;  /* 0x000000042e307825 */ /* 0x001fcc00078e0230 */
[----:B------:R-:W2:Y:S01]  /*0ac0*/  LDG.E R48, desc[UR6][R48.64] ;  /* 0x0000000630307981 */ /* 0x000ea2000c1e1900 */
[----:B------:R-:W-:-:S05]  /*0ad0*/  VIADD R46, R46, 0x1 ;  /* 0x000000012e2e7836 */ /* 0x000fca0000000000 */
[----:B------:R-:W-:Y:S01]  /*0ae0*/  ISETP.GE.AND P1, PT, R46, R41, PT ;  /* 0x000000292e00720c */ /* 0x000fe20003f26270 */
[----:B--2---:R-:W-:-:S06]  /*0af0*/  IMAD R4, R48, 0x10, R1 ;  /* 0x0000001030047824 */ /* 0x004fcc00078e0201 */
[----:B------:R-:W2:Y:S01]  /*0b00*/  LDL.128 R4, [R4] ;  /* 0x0000000004047983 */ /* 0x000ea20000100c00 */
[----:B------:R-:W-:Y:S01]  /*0b10*/  LEA R50, R48, R40, 0x8 ;  /* 0x0000002830327211 */ /* 0x000fe200078e40ff */
[----:B------:R-:W-:Y:S05]  /*0b20*/  WARPSYNC.ALL ;  /* 0x0000000000007948 */ /* 0x000fea0003800000 */
[----:B------:R-:W2:Y:S04]  /*0b30*/  LDS.64 R42, [R50] ;  /* 0x00000000322a7984 */ /* 0x000ea80000000a00 */
[----:B------:R-:W0:Y:S01]  /*0b40*/  LDS.64 R44, [R50+0x400] ;  /* 0x00040000322c7984 */ /* 0x000e220000000a00 */
[C---:B--2---:R-:W-:Y:S08]  /*0b50*/  HMMA.16816.F16 R34, R4.reuse, R42, R34 ;  /* 0x0000002a0422723c */ /* 0x044ff00000000822 */
[----:B0-----:R-:W-:Y:S01]  /*0b60*/  HMMA.16816.F16 R32, R4, R44, R32 ;  /* 0x0000002c0420723c */ /* 0x001fe20000000820 */
[----:B------:R-:W-:-:S04]  /*0b70*/  NOP ;  /* 0x0000000000007918 */ /* 0x000fc80000000000 */
[----:B------:R-:W-:-:S15]  /*0b80*/  @!P1 BRA `(.L_x_9) ;  /* 0xfffffffc00c49947 */ /* 0x000fde000383ffff */
.L_x_8:
[----:B------:R-:W-:Y:S05]  /*0b90*/  WARPSYNC.ALL ;  /* 0x0000000000007948 */ /* 0x000fea0003800000 */
[----:B------:R-:W-:Y:S06]  /*0ba0*/  BAR.SYNC.DEFER_BLOCKING 0x0 ;  /* 0x0000000000007b1d */ /* 0x000fec0000010000 */
        /* <DEDUP_REMOVED lines=14> */
.L_x_11:
[----:B------:R-:W0:Y:S02]  /*0c90*/  LDC.64 R46, c[0x0][0x388] ;  /* 0x0000e200ff2e7b82 */ /* 0x000e240000000a00 */
[----:B0-----:R-:W-:-:S06]  /*0ca0*/  IMAD.WIDE R46, R42, 0x4, R46 ;  /* 0x000000042a2e7825 */ /* 0x001fcc00078e022e */
[----:B------:R-:W2:Y:S01]  /*0cb0*/  LDG.E R46, desc[UR6][R46.64] ;  /* 0x000000062e2e7981 */ /* 0x000ea2000c1e1900 */
[----:B------:R-:W-:-:S04]  /*0cc0*/  IADD3 R42, PT, PT, R42, 0x1, RZ ;  /* 0x000000012a2a7810 */ /* 0x000fc80007ffe0ff */
[----:B------:R-:W-:Y:S01]  /*0cd0*/  ISETP.GE.AND P1, PT, R42, R41, PT ;  /* 0x000000292a00720c */ /* 0x000fe20003f26270 */
[----:B--2---:R-:W-:-:S06]  /*0ce0*/  IMAD R4, R46, 0x10, R1 ;  /* 0x000000102e047824 */ /* 0x004fcc00078e0201 */
        /* <DEDUP_REMOVED lines=9> */
.L_x_10:
        /* <DEDUP_REMOVED lines=12> */
[----:B------:R-:W2:Y:S02]  /*0e40*/  LDG.E R41, desc[UR6][R2.64+0x4] ;  /* 0x0000040602297981 */ /* 0x000ea4000c1e1900 */
[----:B--2---:R-:W-:-:S13]  /*0e50*/  ISETP.GE.AND P0, PT, R42, R41, PT ;  /* 0x000000292a00720c */ /* 0x004fda0003f06270 */
[----:B0-----:R-:W-:Y:S05]  /*0e60*/  @P0 BRA `(.L_x_12) ;  /* 0x00000000003c0947 */ /* 0x001fea0003800000 */
.L_x_13:
[----:B------:R-:W0:Y:S02]  /*0e70*/  LDC.64 R46, c[0x0][0x388] ;  /* 0x0000e200ff2e7b82 */ /* 0x000e240000000a00 */
[----:B0-----:R-:W-:-:S06]  /*0e80*/  IMAD.WIDE R46, R42, 0x4, R46 ;  /* 0x000000042a2e7825 */ /* 0x001fcc00078e022e */
[----:B------:R-:W2:Y:S01]  /*0e90*/  LDG.E R46, desc[UR6][R46.64] ;  /* 0x000000062e2e7981 */ /* 0x000ea2000c1e1900 */
[----:B------:R-:W-:-:S05]  /*0ea0*/  VIADD R42, R42, 0x1 ;  /* 0x000000012a2a7836 */ /* 0x000fca0000000000 */
        /* <DEDUP_REMOVED lines=11> */
.L_x_12:
[----:B------:R-:W-:Y:S05]  /*0f60*/  WARPSYNC.ALL ;  /* 0x0000000000007948 */ /* 0x000fea0003800000 */
[----:B------:R-:W-:Y:S06]  /*0f70*/  BAR.SYNC.DEFER_BLOCKING 0x0 ;  /* 0x0000000000007b1d */ /* 0x000fec0000010000 */
[----:B------:R-:W-:Y:S05]  /*0f80*/  BRA.U UP0, `(.L_x_14) ;  /* 0xfffffff500fc7547 */ /* 0x000fea000b83ffff */
[----:B------:R-:W0:Y:S01]  /*0f90*/  LDC.64 R2, c[0x0][0x3a0] ;  /* 0x0000e800ff027b82 */ /* 0x000e220000000a00 */
[C---:B------:R-:W-:Y:S01]  /*0fa0*/  SHF.L.U32 R5, R0.reuse, 0x4, RZ ;  /* 0x0000000400057819 */ /* 0x040fe200000006ff */
[C---:B------:R-:W-:Y:S02]  /*0fb0*/  IMAD.SHL.U32 R4, R0.reuse, 0x20, RZ ;  /* 0x0000002000047824 */ /* 0x040fe400078e00ff */
[----:B------:R-:W-:Y:S01]  /*0fc0*/  IMAD.SHL.U32 R7, R0, 0x2, RZ ;  /* 0x0000000200077824 */ /* 0x000fe200078e00ff */
[----:B------:R-:W-:-:S04]  /*0fd0*/  LOP3.LUT R5, R5, 0x1c0, RZ, 0xc0, !PT ;  /* 0x000001c005057812 */ /* 0x000fc800078ec0ff */
[----:B------:R-:W-:-:S04]  /*0fe0*/  LOP3.LUT R4, R5, 0x7c00, R4, 0xf8, !PT ;  /* 0x00007c0005047812 */ /* 0x000fc800078ef804 */
[----:B------:R-:W-:-:S05]  /*0ff0*/  LOP3.LUT R5, R4, 0x6, R7, 0xf8, !PT ;  /* 0x0000000604057812 */ /* 0x000fca00078ef807 */
[----:B0-----:R-:W-:-:S05]  /*1000*/  IMAD.WIDE.U32 R2, R5, 0x2, R2 ;  /* 0x0000000205027825 */ /* 0x001fca00078e0002 */
[----:B------:R-:W-:Y:S04]  /*1010*/  STG.E desc[UR6][R2.64], R38 ;  /* 0x0000002602007986 */ /* 0x000fe8000c101906 */
        /* <DEDUP_REMOVED lines=14> */
[----:B------:R-:W-:Y:S01]  /*1100*/  STG.E desc[UR6][R2.64+0x470], R25 ;  /* 0x0004701902007986 */ /* 0x000fe2000c101906 */
[----:B------:R-:W-:Y:S05]  /*1110*/  EXIT ;  /* 0x000000000000794d */ /* 0x000fea0003800000 */
.L_x_15:
[----:B------:R-:W-:-:S00]  /*1120*/  BRA `(.L_x_15) ;  /* 0xfffffffc00fc7947 */ /* 0x000fc0000383ffff */
[----:B------:R-:W-:-:S00]  /*1130*/  NOP ;  /* 0x0000000000007918 */ /* 0x000fc00000000000 */
        /* <DEDUP_REMOVED lines=12> */
.L_x_16:


//--------------------- .nv.shared._Z22block_spmm_1d_half_mmaPKiS0_PK6__halfS3_PS1_S1_S1_ --------------------------
	.section	.nv.shared._Z22block_spmm_1d_half_mmaPKiS0_PK6__halfS3_PS1_S1_S1_,"aw",@nobits
	.sectionflags	@""
	.align	16
	.zero		1024


//--------------------- .nv.shared.reserved.0     --------------------------
	.section	.nv.shared.reserved.0,"aw",@nobits
	.weak		__nv_reservedSMEM_offset_0_alias
	.size		__nv_reservedSMEM_offset_0_alias, 0, 64
	.other		__nv_reservedSMEM_offset_0_alias,@"STO_CUDA_RESERVED_SHARED STV_DEFAULT"
__nv_reservedSMEM_offset_0_alias:
	.zero		0
	.zero		64


//--------------------- .nv.constant0._Z22block_spmm_1d_half_mmaPKiS0_PK6__halfS3_PS1_S1_S1_ --------------------------
	.section	.nv.constant0._Z22block_spmm_1d_half_mmaPKiS0_PK6__halfS3_PS1_S1_S1_,"a",@progbits
	.sectionflags	@""
	.align	4
.nv.constant0._Z22block_spmm_1d_half_mmaPKiS0_PK6__halfS3_PS1_S1_S1_:
	.zero		940


//--------------------- SYMBOLS --------------------------

	.type		.nv.reservedSmem.offset0,@object
	.size		.nv.reservedSmem.offset0,0x4
	.type		.nv.reservedSmem.cap,@object
	.size		.nv.reservedSmem.cap,0x4
